//
// Generated by NVIDIA NVVM Compiler
//
// Compiler Build ID: CL-36424714
// Cuda compilation tools, release 13.0, V13.0.88
// Based on NVVM 20.0.0
//

.version 9.0
.target sm_100
.address_size 64

	// .globl	_Z16arrProductKernelPKiS0_Pii

.visible .entry _Z16arrProductKernelPKiS0_Pii(
	.param .u64 .ptr .align 1 _Z16arrProductKernelPKiS0_Pii_param_0,
	.param .u64 .ptr .align 1 _Z16arrProductKernelPKiS0_Pii_param_1,
	.param .u64 .ptr .align 1 _Z16arrProductKernelPKiS0_Pii_param_2,
	.param .u32 _Z16arrProductKernelPKiS0_Pii_param_3
)
{
	.reg .pred 	%p<2>;
	.reg .b32 	%r<9>;
	.reg .b64 	%rd<11>;

	ld.param.u64 	%rd1, [_Z16arrProductKernelPKiS0_Pii_param_0];
	ld.param.u64 	%rd2, [_Z16arrProductKernelPKiS0_Pii_param_1];
	ld.param.u64 	%rd3, [_Z16arrProductKernelPKiS0_Pii_param_2];
	ld.param.u32 	%r2, [_Z16arrProductKernelPKiS0_Pii_param_3];
	mov.u32 	%r3, %ctaid.x;
	mov.u32 	%r4, %ntid.x;
	mov.u32 	%r5, %tid.x;
	mad.lo.s32 	%r1, %r3, %r4, %r5;
	setp.ge.s32 	%p1, %r1, %r2;
	@%p1 bra 	$L__BB0_2;
	cvta.to.global.u64 	%rd4, %rd1;
	cvta.to.global.u64 	%rd5, %rd2;
	cvta.to.global.u64 	%rd6, %rd3;
	mul.wide.s32 	%rd7, %r1, 4;
	add.s64 	%rd8, %rd4, %rd7;
	ld.global.u32 	%r6, [%rd8];
	add.s64 	%rd9, %rd5, %rd7;
	ld.global.u32 	%r7, [%rd9];
	mul.lo.s32 	%r8, %r7, %r6;
	add.s64 	%rd10, %rd6, %rd7;
	st.global.u32 	[%rd10], %r8;
$L__BB0_2:
	ret;

}


// ===== COMPILED SASS (sm_100) =====

	.target	sm_100

	.elftype	@"ET_EXEC"


//--------------------- .note.nv.tkinfo           --------------------------
	.section	.note.nv.tkinfo,"",@"SHT_NOTE"
	.sectionflags	@"SHF_NOTE_NV_TKINFO"
	.tkinfo
        /*0018*/ 	.word	0x00000002
        /*0030*/ 	.string	""
        /*0030*/ 	.string	"ptxas"
        /*0030*/ 	.string	"Cuda compilation tools, release 13.0, V13.0.88"
        /*0030*/ 	.string	"Build cuda_13.0.r13.0/compiler.36424714_0"
        /*0030*/ 	.string	"-arch sm_100 -m 64 "



//--------------------- .note.nv.cuinfo           --------------------------
	.section	.note.nv.cuinfo,"",@"SHT_NOTE"
	.sectionflags	@"SHF_NOTE_NV_CUINFO"
        /*0018*/ 	.short	0x0002
        /*001a*/ 	.short	0x0064
        /*001c*/ 	.short	0x0082
	.zero		2


//--------------------- .nv.info                  --------------------------
	.section	.nv.info,"",@"SHT_CUDA_INFO"
	.align	4


	//----- nvinfo : EIATTR_REGCOUNT
	.align		4
        /*0000*/ 	.byte	0x04, 0x2f
        /*0002*/ 	.short	(.L_1 - .L_0)
	.align		4
.L_0:
        /*0004*/ 	.word	index@(_Z16arrProductKernelPKiS0_Pii)
        /*0008*/ 	.word	0x0000000c


	//----- nvinfo : EIATTR_FRAME_SIZE
	.align		4
.L_1:
        /*000c*/ 	.byte	0x04, 0x11
        /*000e*/ 	.short	(.L_3 - .L_2)
	.align		4
.L_2:
        /*0010*/ 	.word	index@(_Z16arrProductKernelPKiS0_Pii)
        /*0014*/ 	.word	0x00000000


	//----- nvinfo : EIATTR_MIN_STACK_SIZE
	.align		4
.L_3:
        /*0018*/ 	.byte	0x04, 0x12
        /*001a*/ 	.short	(.L_5 - .L_4)
	.align		4
.L_4:
        /*001c*/ 	.word	index@(_Z16arrProductKernelPKiS0_Pii)
        /*0020*/ 	.word	0x00000000
.L_5:


//--------------------- .nv.compat                --------------------------
	.section	.nv.compat,"",@"SHT_CUDA_COMPAT_INFO"
	.align	4
        /*0000*/ 	.byte	0x02, 0x09, 0x00, 0x00, 0x02, 0x02, 0x01, 0x00, 0x02, 0x05, 0x05, 0x00, 0x03, 0x07, 0x01, 0x01
        /*0010*/ 	.byte	0x02, 0x03, 0x00, 0x00, 0x02, 0x06, 0x01, 0x00, 0x04, 0x0b, 0x08, 0x00, 0x09, 0x00, 0x00, 0x00
        /*0020*/ 	.byte	0x00, 0x00, 0x00, 0x00


//--------------------- .nv.info._Z16arrProductKernelPKiS0_Pii --------------------------
	.section	.nv.info._Z16arrProductKernelPKiS0_Pii,"",@"SHT_CUDA_INFO"
	.sectionflags	@""
	.align	4


	//----- nvinfo : EIATTR_CUDA_API_VERSION
	.align		4
        /*0000*/ 	.byte	0x04, 0x37
        /*0002*/ 	.short	(.L_7 - .L_6)
.L_6:
        /*0004*/ 	.word	0x00000082


	//----- nvinfo : EIATTR_KPARAM_INFO
	.align		4
.L_7:
        /*0008*/ 	.byte	0x04, 0x17
        /*000a*/ 	.short	(.L_9 - .L_8)
.L_8:
        /*000c*/ 	.word	0x00000000
        /*0010*/ 	.short	0x0003
        /*0012*/ 	.short	0x0018
        /*0014*/ 	.byte	0x00, 0xf0, 0x11, 0x00


	//----- nvinfo : EIATTR_KPARAM_INFO
	.align		4
.L_9:
        /*0018*/ 	.byte	0x04, 0x17
        /*001a*/ 	.short	(.L_11 - .L_10)
.L_10:
        /*001c*/ 	.word	0x00000000
        /*0020*/ 	.short	0x0002
        /*0022*/ 	.short	0x0010
        /*0024*/ 	.byte	0x00, 0xf5, 0x21, 0x00


	//----- nvinfo : EIATTR_KPARAM_INFO
	.align		4
.L_11:
        /*0028*/ 	.byte	0x04, 0x17
        /*002a*/ 	.short	(.L_13 - .L_12)
.L_12:
        /*002c*/ 	.word	0x00000000
        /*0030*/ 	.short	0x0001
        /*0032*/ 	.short	0x0008
        /*0034*/ 	.byte	0x00, 0xf5, 0x21, 0x00


	//----- nvinfo : EIATTR_KPARAM_INFO
	.align		4
.L_13:
        /*0038*/ 	.byte	0x04, 0x17
        /*003a*/ 	.short	(.L_15 - .L_14)
.L_14:
        /*003c*/ 	.word	0x00000000
        /*0040*/ 	.short	0x0000
        /*0042*/ 	.short	0x0000
        /*0044*/ 	.byte	0x00, 0xf5, 0x21, 0x00


	//----- nvinfo : EIATTR_SPARSE_MMA_MASK
	.align		4
.L_15:
        /*0048*/ 	.byte	0x03, 0x50
        /*004a*/ 	.short	0x0000


	//----- nvinfo : EIATTR_MAXREG_COUNT
	.align		4
        /*004c*/ 	.byte	0x03, 0x1b
        /*004e*/ 	.short	0x00ff


	//----- nvinfo : EIATTR_MERCURY_ISA_VERSION
	.align		4
        /*0050*/ 	.byte	0x03, 0x5f
        /*0052*/ 	.short	0x0101


	//----- nvinfo : EIATTR_VRC_CTA_INIT_COUNT
	.align		4
        /*0054*/ 	.byte	0x02, 0x4a
	.zero		1
	.zero		1


	//----- nvinfo : EIATTR_EXIT_INSTR_OFFSETS
	.align		4
        /*0058*/ 	.byte	0x04, 0x1c
        /*005a*/ 	.short	(.L_17 - .L_16)


	//   ....[0]....
.L_16:
        /*005c*/ 	.word	0x00000070


	//   ....[1]....
        /*0060*/ 	.word	0x00000130


	//----- nvinfo : EIATTR_CBANK_PARAM_SIZE
	.align		4
.L_17:
        /*0064*/ 	.byte	0x03, 0x19
        /*0066*/ 	.short	0x001c


	//----- nvinfo : EIATTR_PARAM_CBANK
	.align		4
        /*0068*/ 	.byte	0x04, 0x0a
        /*006a*/ 	.short	(.L_19 - .L_18)
	.align		4
.L_18:
        /*006c*/ 	.word	index@(.nv.constant0._Z16arrProductKernelPKiS0_Pii)
        /*0070*/ 	.short	0x0380
        /*0072*/ 	.short	0x001c


	//----- nvinfo : EIATTR_SW_WAR
	.align		4
.L_19:
        /*0074*/ 	.byte	0x04, 0x36
        /*0076*/ 	.short	(.L_21 - .L_20)
.L_20:
        /*0078*/ 	.word	0x00000008
.L_21:


//--------------------- .nv.callgraph             --------------------------
	.section	.nv.callgraph,"",@"SHT_CUDA_CALLGRAPH"
	.align	4
	.sectionentsize	8
	.align		4
        /*0000*/ 	.word	0x00000000
	.align		4
        /*0004*/ 	.word	0xffffffff
	.align		4
        /*0008*/ 	.word	0x00000000
	.align		4
        /*000c*/ 	.word	0xfffffffe
	.align		4
        /*0010*/ 	.word	0x00000000
	.align		4
        /*0014*/ 	.word	0xfffffffd
	.align		4
        /*0018*/ 	.word	0x00000000
	.align		4
        /*001c*/ 	.word	0xfffffffc


//--------------------- .text._Z16arrProductKernelPKiS0_Pii --------------------------
	.section	.text._Z16arrProductKernelPKiS0_Pii,"ax",@progbits
	.align	128
        .global         _Z16arrProductKernelPKiS0_Pii
        .type           _Z16arrProductKernelPKiS0_Pii,@function
        .size           _Z16arrProductKernelPKiS0_Pii,(.L_x_1 - _Z16arrProductKernelPKiS0_Pii)
        .other          _Z16arrProductKernelPKiS0_Pii,@"STO_CUDA_ENTRY STV_DEFAULT"
_Z16arrProductKernelPKiS0_Pii:
.text._Z16arrProductKernelPKiS0_Pii:
[----:B------:R-:W-:Y:S01]  /*0000*/  LDC R1, c[0x0][0x37c] ;  /* 0x0000df00ff017b82 */ /* 0x000fe20000000800 */
[----:B------:R-:W0:Y:S07]  /*0010*/  S2R R0, SR_TID.X ;  /* 0x0000000000007919 */ /* 0x000e2e0000002100 */
[----:B------:R-:W0:Y:S01]  /*0020*/  S2UR UR4, SR_CTAID.X ;  /* 0x00000000000479c3 */ /* 0x000e220000002500 */
[----:B------:R-:W1:Y:S07]  /*0030*/  LDCU UR5, c[0x0][0x398] ;  /* 0x00007300ff0577ac */ /* 0x000e6e0008000800 */
[----:B------:R-:W0:Y:S02]  /*0040*/  LDC R9, c[0x0][0x360] ;  /* 0x0000d800ff097b82 */ /* 0x000e240000000800 */
[----:B0-----:R-:W-:-:S05]  /*0050*/  IMAD R9, R9, UR4, R0 ;  /* 0x0000000409097c24 */ /* 0x001fca000f8e0200 */
[----:B-1----:R-:W-:-:S13]  /*0060*/  ISETP.GE.AND P0, PT, R9, UR5, PT ;  /* 0x0000000509007c0c */ /* 0x002fda000bf06270 */
[----:B------:R-:W-:Y:S05]  /*0070*/  @P0 EXIT ;  /* 0x000000000000094d */ /* 0x000fea0003800000 */
[----:B------:R-:W0:Y:S01]  /*0080*/  LDC.64 R2, c[0x0][0x380] ;  /* 0x0000e000ff027b82 */ /* 0x000e220000000a00 */
[----:B------:R-:W1:Y:S07]  /*0090*/  LDCU.64 UR4, c[0x0][0x358] ;  /* 0x00006b00ff0477ac */ /* 0x000e6e0008000a00 */
[----:B------:R-:W2:Y:S08]  /*00a0*/  LDC.64 R4, c[0x0][0x388] ;  /* 0x0000e200ff047b82 */ /* 0x000eb00000000a00 */
[----:B------:R-:W3:Y:S01]  /*00b0*/  LDC.64 R6, c[0x0][0x390] ;  /* 0x0000e400ff067b82 */ /* 0x000ee20000000a00 */
[----:B0-----:R-:W-:-:S06]  /*00c0*/  IMAD.WIDE R2, R9, 0x4, R2 ;  /* 0x0000000409027825 */ /* 0x001fcc00078e0202 */
[----:B-1----:R-:W4:Y:S01]  /*00d0*/  LDG.E R2, desc[UR4][R2.64] ;  /* 0x0000000402027981 */ /* 0x002f22000c1e1900 */
[----:B--2---:R-:W-:-:S06]  /*00e0*/  IMAD.WIDE R4, R9, 0x4, R4 ;  /* 0x0000000409047825 */ /* 0x004fcc00078e0204 */
[----:B------:R-:W4:Y:S01]  /*00f0*/  LDG.E R5, desc[UR4][R4.64] ;  /* 0x0000000404057981 */ /* 0x000f22000c1e1900 */
[----:B---3--:R-:W-:-:S04]  /*0100*/  IMAD.WIDE R6, R9, 0x4, R6 ;  /* 0x0000000409067825 */ /* 0x008fc800078e0206 */
[----:B----4-:R-:W-:-:S05]  /*0110*/  IMAD R9, R2, R5, RZ ;  /* 0x0000000502097224 */ /* 0x010fca00078e02ff */
[----:B------:R-:W-:Y:S01]  /*0120*/  STG.E desc[UR4][R6.64], R9 ;  /* 0x0000000906007986 */ /* 0x000fe2000c101904 */
[----:B------:R-:W-:Y:S05]  /*0130*/  EXIT ;  /* 0x000000000000794d */ /* 0x000fea0003800000 */
.L_x_0:
[----:B------:R-:W-:-:S00]  /*0140*/  BRA `(.L_x_0) ;  /* 0xfffffffc00fc7947 */ /* 0x000fc0000383ffff */
[----:B------:R-:W-:-:S00]  /*0150*/  NOP ;  /* 0x0000000000007918 */ /* 0x000fc00000000000 */
        /* <DEDUP_REMOVED lines=10> */
.L_x_1:


//--------------------- .nv.shared.reserved.0     --------------------------
	.section	.nv.shared.reserved.0,"aw",@nobits
	.weak		__nv_reservedSMEM_offset_0_alias
	.size		__nv_reservedSMEM_offset_0_alias, 0, 64
	.other		__nv_reservedSMEM_offset_0_alias,@"STO_CUDA_RESERVED_SHARED STV_DEFAULT"
__nv_reservedSMEM_offset_0_alias:
	.zero		0
	.zero		64


//--------------------- .nv.constant0._Z16arrProductKernelPKiS0_Pii --------------------------
	.section	.nv.constant0._Z16arrProductKernelPKiS0_Pii,"a",@progbits
	.sectionflags	@""
	.align	4
.nv.constant0._Z16arrProductKernelPKiS0_Pii:
	.zero		924


//--------------------- SYMBOLS --------------------------

	.type		.nv.reservedSmem.offset0,@object
	.size		.nv.reservedSmem.offset0,0x4
